//
// Generated by NVIDIA NVVM Compiler
//
// Compiler Build ID: CL-36424714
// Cuda compilation tools, release 13.0, V13.0.88
// Based on NVVM 20.0.0
//

.version 9.0
.target sm_100
.address_size 64

	// .globl	_Z17WMMAF16TensorCoreP6__halfS0_S0_Pf
.extern .func  (.param .b32 func_retval0) vprintf
(
	.param .b64 vprintf_param_0,
	.param .b64 vprintf_param_1
)
;
.global .align 1 .b8 $str[14] = {116, 105, 108, 101, 95, 114, 111, 119, 58, 32, 37, 100, 10};
.global .align 1 .b8 $str$1[14] = {116, 105, 108, 101, 95, 99, 111, 108, 58, 32, 37, 100, 10};
.global .align 1 .b8 $str$2[2] = {10};
.global .align 1 .b8 $str$3[22] = {67, 111, 111, 114, 100, 105, 110, 97, 116, 101, 32, 65, 32, 91, 37, 100, 44, 37, 100, 93, 10};
.global .align 1 .b8 $str$4[9] = {116, 111, 116, 58, 32, 37, 100, 10};

.visible .entry _Z17WMMAF16TensorCoreP6__halfS0_S0_Pf(
	.param .u64 .ptr .align 1 _Z17WMMAF16TensorCoreP6__halfS0_S0_Pf_param_0,
	.param .u64 .ptr .align 1 _Z17WMMAF16TensorCoreP6__halfS0_S0_Pf_param_1,
	.param .u64 .ptr .align 1 _Z17WMMAF16TensorCoreP6__halfS0_S0_Pf_param_2,
	.param .u64 .ptr .align 1 _Z17WMMAF16TensorCoreP6__halfS0_S0_Pf_param_3
)
{
	.local .align 8 .b8 	__local_depot0[8];
	.reg .b64 	%SP;
	.reg .b64 	%SPL;
	.reg .pred 	%p<12>;
	.reg .b16 	%rs<34>;
	.reg .b32 	%r<185>;
	.reg .b32 	%f<2>;
	.reg .b64 	%rd<36>;

	mov.u64 	%SPL, __local_depot0;
	cvta.local.u64 	%SP, %SPL;
	ld.param.u64 	%rd5, [_Z17WMMAF16TensorCoreP6__halfS0_S0_Pf_param_0];
	ld.param.u64 	%rd4, [_Z17WMMAF16TensorCoreP6__halfS0_S0_Pf_param_1];
	ld.param.u64 	%rd6, [_Z17WMMAF16TensorCoreP6__halfS0_S0_Pf_param_2];
	cvta.to.global.u64 	%rd1, %rd6;
	cvta.to.global.u64 	%rd2, %rd5;
	add.u64 	%rd7, %SP, 0;
	add.u64 	%rd3, %SPL, 0;
	mov.u32 	%r51, %ctaid.x;
	mov.u32 	%r52, %ntid.x;
	mov.u32 	%r53, %tid.x;
	mad.lo.s32 	%r54, %r51, %r52, %r53;
	shr.u32 	%r1, %r54, 5;
	mov.u32 	%r55, %ctaid.y;
	mov.u32 	%r56, %ntid.y;
	mov.u32 	%r57, %tid.y;
	mad.lo.s32 	%r2, %r55, %r56, %r57;
	or.b32  	%r3, %r53, %r57;
	setp.ne.s32 	%p1, %r3, 0;
	@%p1 bra 	$L__BB0_2;
	st.local.u32 	[%rd3], %r1;
	mov.u64 	%rd8, $str;
	cvta.global.u64 	%rd9, %rd8;
	{ // callseq 0, 0
	.param .b64 param0;
	st.param.b64 	[param0], %rd9;
	.param .b64 param1;
	st.param.b64 	[param1], %rd7;
	.param .b32 retval0;
	call.uni (retval0), 
	vprintf, 
	(
	param0, 
	param1
	);
	ld.param.b32 	%r58, [retval0];
	} // callseq 0
	st.local.u32 	[%rd3], %r2;
	mov.u64 	%rd11, $str$1;
	cvta.global.u64 	%rd12, %rd11;
	{ // callseq 1, 0
	.param .b64 param0;
	st.param.b64 	[param0], %rd12;
	.param .b64 param1;
	st.param.b64 	[param1], %rd7;
	.param .b32 retval0;
	call.uni (retval0), 
	vprintf, 
	(
	param0, 
	param1
	);
	ld.param.b32 	%r60, [retval0];
	} // callseq 1
	mov.u64 	%rd13, $str$2;
	cvta.global.u64 	%rd14, %rd13;
	{ // callseq 2, 0
	.param .b64 param0;
	st.param.b64 	[param0], %rd14;
	.param .b64 param1;
	st.param.b64 	[param1], 0;
	.param .b32 retval0;
	call.uni (retval0), 
	vprintf, 
	(
	param0, 
	param1
	);
	ld.param.b32 	%r62, [retval0];
	} // callseq 2
$L__BB0_2:
	mov.f32 	%f1, 0f00000000;
	// begin inline asm
	{  cvt.rn.f16.f32 %rs1, %f1;}

	// end inline asm
	mov.b32 	%r181, {%rs1, %rs1};
	cvta.to.global.u64 	%rd15, %rd4;
	mov.b32 	%r64, 16;
	wmma.load.b.sync.aligned.col.m16n16k16.global.f16 	{%r5, %r6, %r7, %r8, %r9, %r10, %r11, %r12}, [%rd15], %r64;
	mul.lo.s32 	%r169, %r2, 24;
	mov.u64 	%rd18, $str$3;
	mov.u64 	%rd24, $str$4;
	mov.u32 	%r182, %r181;
	mov.u32 	%r183, %r181;
	mov.u32 	%r184, %r181;
$L__BB0_3:
	mov.u32 	%r66, %ctaid.x;
	mov.u32 	%r67, %ntid.x;
	mov.u32 	%r68, %tid.x;
	mad.lo.s32 	%r69, %r66, %r67, %r68;
	shr.u32 	%r70, %r69, 5;
	mul.lo.s32 	%r71, %r70, 24;
	or.b32  	%r172, %r71, 1;
	mad.lo.s32 	%r170, %r70, 1152, %r169;
	mov.b32 	%r171, 48;
$L__BB0_4:
	add.s32 	%r28, %r172, -1;
	max.u32 	%r72, %r28, %r169;
	setp.gt.u32 	%p2, %r72, 47;
	@%p2 bra 	$L__BB0_9;
	setp.ne.s32 	%p3, %r3, 0;
	@%p3 bra 	$L__BB0_7;
	cvta.to.local.u64 	%rd17, %rd7;
	st.local.v2.u32 	[%rd17], {%r28, %r169};
	cvta.global.u64 	%rd19, %rd18;
	{ // callseq 3, 0
	.param .b64 param0;
	st.param.b64 	[param0], %rd19;
	.param .b64 param1;
	st.param.b64 	[param1], %rd7;
	.param .b32 retval0;
	call.uni (retval0), 
	vprintf, 
	(
	param0, 
	param1
	);
	ld.param.b32 	%r73, [retval0];
	} // callseq 3
$L__BB0_7:
	mul.wide.u32 	%rd20, %r170, 2;
	add.s64 	%rd21, %rd2, %rd20;
	mov.b32 	%r91, 16;
	wmma.load.a.sync.aligned.row.m16n16k16.global.f16 	{%r92, %r93, %r94, %r95, %r96, %r97, %r98, %r99}, [%rd21], %r91;
	wmma.mma.sync.aligned.row.col.m16n16k16.f16.f16 {%r184, %r183, %r182, %r181}, {%r92, %r93, %r94, %r95, %r96, %r97, %r98, %r99}, {%r5, %r6, %r7, %r8, %r9, %r10, %r11, %r12}, {%r184, %r183, %r182, %r181};
	wmma.store.d.sync.aligned.col.m16n16k16.global.f16 	[%rd1], {%r184, %r183, %r182, %r181}, %r91;
	ld.global.u16 	%rs2, [%rd1];
	// begin inline asm
	cvt.rmi.s32.f16 %r75, %rs2;
	// end inline asm
	ld.global.u16 	%rs3, [%rd1+34];
	// begin inline asm
	cvt.rmi.s32.f16 %r76, %rs3;
	// end inline asm
	add.s32 	%r100, %r76, %r75;
	ld.global.u16 	%rs4, [%rd1+68];
	// begin inline asm
	cvt.rmi.s32.f16 %r77, %rs4;
	// end inline asm
	add.s32 	%r101, %r77, %r100;
	ld.global.u16 	%rs5, [%rd1+102];
	// begin inline asm
	cvt.rmi.s32.f16 %r78, %rs5;
	// end inline asm
	add.s32 	%r102, %r78, %r101;
	ld.global.u16 	%rs6, [%rd1+136];
	// begin inline asm
	cvt.rmi.s32.f16 %r79, %rs6;
	// end inline asm
	add.s32 	%r103, %r79, %r102;
	ld.global.u16 	%rs7, [%rd1+170];
	// begin inline asm
	cvt.rmi.s32.f16 %r80, %rs7;
	// end inline asm
	add.s32 	%r104, %r80, %r103;
	ld.global.u16 	%rs8, [%rd1+204];
	// begin inline asm
	cvt.rmi.s32.f16 %r81, %rs8;
	// end inline asm
	add.s32 	%r105, %r81, %r104;
	ld.global.u16 	%rs9, [%rd1+238];
	// begin inline asm
	cvt.rmi.s32.f16 %r82, %rs9;
	// end inline asm
	add.s32 	%r106, %r82, %r105;
	ld.global.u16 	%rs10, [%rd1+272];
	// begin inline asm
	cvt.rmi.s32.f16 %r83, %rs10;
	// end inline asm
	add.s32 	%r107, %r83, %r106;
	ld.global.u16 	%rs11, [%rd1+306];
	// begin inline asm
	cvt.rmi.s32.f16 %r84, %rs11;
	// end inline asm
	add.s32 	%r108, %r84, %r107;
	ld.global.u16 	%rs12, [%rd1+340];
	// begin inline asm
	cvt.rmi.s32.f16 %r85, %rs12;
	// end inline asm
	add.s32 	%r109, %r85, %r108;
	ld.global.u16 	%rs13, [%rd1+374];
	// begin inline asm
	cvt.rmi.s32.f16 %r86, %rs13;
	// end inline asm
	add.s32 	%r110, %r86, %r109;
	ld.global.u16 	%rs14, [%rd1+408];
	// begin inline asm
	cvt.rmi.s32.f16 %r87, %rs14;
	// end inline asm
	add.s32 	%r111, %r87, %r110;
	ld.global.u16 	%rs15, [%rd1+442];
	// begin inline asm
	cvt.rmi.s32.f16 %r88, %rs15;
	// end inline asm
	add.s32 	%r112, %r88, %r111;
	ld.global.u16 	%rs16, [%rd1+476];
	// begin inline asm
	cvt.rmi.s32.f16 %r89, %rs16;
	// end inline asm
	add.s32 	%r113, %r89, %r112;
	ld.global.u16 	%rs17, [%rd1+510];
	// begin inline asm
	cvt.rmi.s32.f16 %r90, %rs17;
	// end inline asm
	add.s32 	%r33, %r90, %r113;
	@%p3 bra 	$L__BB0_9;
	cvta.to.local.u64 	%rd23, %rd7;
	st.local.u32 	[%rd23], %r33;
	cvta.global.u64 	%rd25, %rd24;
	{ // callseq 4, 0
	.param .b64 param0;
	st.param.b64 	[param0], %rd25;
	.param .b64 param1;
	st.param.b64 	[param1], %rd7;
	.param .b32 retval0;
	call.uni (retval0), 
	vprintf, 
	(
	param0, 
	param1
	);
	ld.param.b32 	%r114, [retval0];
	} // callseq 4
$L__BB0_9:
	setp.gt.u32 	%p5, %r169, 47;
	setp.gt.u32 	%p6, %r28, 46;
	or.pred  	%p7, %p6, %p5;
	@%p7 bra 	$L__BB0_14;
	setp.ne.s32 	%p8, %r3, 0;
	@%p8 bra 	$L__BB0_12;
	cvta.to.local.u64 	%rd27, %rd7;
	st.local.v2.u32 	[%rd27], {%r172, %r169};
	cvta.global.u64 	%rd29, %rd18;
	{ // callseq 5, 0
	.param .b64 param0;
	st.param.b64 	[param0], %rd29;
	.param .b64 param1;
	st.param.b64 	[param1], %rd7;
	.param .b32 retval0;
	call.uni (retval0), 
	vprintf, 
	(
	param0, 
	param1
	);
	ld.param.b32 	%r116, [retval0];
	} // callseq 5
$L__BB0_12:
	add.s32 	%r134, %r170, 48;
	mul.wide.u32 	%rd30, %r134, 2;
	add.s64 	%rd31, %rd2, %rd30;
	mov.b32 	%r135, 16;
	wmma.load.a.sync.aligned.row.m16n16k16.global.f16 	{%r136, %r137, %r138, %r139, %r140, %r141, %r142, %r143}, [%rd31], %r135;
	wmma.mma.sync.aligned.row.col.m16n16k16.f16.f16 {%r184, %r183, %r182, %r181}, {%r136, %r137, %r138, %r139, %r140, %r141, %r142, %r143}, {%r5, %r6, %r7, %r8, %r9, %r10, %r11, %r12}, {%r184, %r183, %r182, %r181};
	wmma.store.d.sync.aligned.col.m16n16k16.global.f16 	[%rd1], {%r184, %r183, %r182, %r181}, %r135;
	ld.global.u16 	%rs18, [%rd1];
	// begin inline asm
	cvt.rmi.s32.f16 %r118, %rs18;
	// end inline asm
	ld.global.u16 	%rs19, [%rd1+34];
	// begin inline asm
	cvt.rmi.s32.f16 %r119, %rs19;
	// end inline asm
	add.s32 	%r144, %r119, %r118;
	ld.global.u16 	%rs20, [%rd1+68];
	// begin inline asm
	cvt.rmi.s32.f16 %r120, %rs20;
	// end inline asm
	add.s32 	%r145, %r120, %r144;
	ld.global.u16 	%rs21, [%rd1+102];
	// begin inline asm
	cvt.rmi.s32.f16 %r121, %rs21;
	// end inline asm
	add.s32 	%r146, %r121, %r145;
	ld.global.u16 	%rs22, [%rd1+136];
	// begin inline asm
	cvt.rmi.s32.f16 %r122, %rs22;
	// end inline asm
	add.s32 	%r147, %r122, %r146;
	ld.global.u16 	%rs23, [%rd1+170];
	// begin inline asm
	cvt.rmi.s32.f16 %r123, %rs23;
	// end inline asm
	add.s32 	%r148, %r123, %r147;
	ld.global.u16 	%rs24, [%rd1+204];
	// begin inline asm
	cvt.rmi.s32.f16 %r124, %rs24;
	// end inline asm
	add.s32 	%r149, %r124, %r148;
	ld.global.u16 	%rs25, [%rd1+238];
	// begin inline asm
	cvt.rmi.s32.f16 %r125, %rs25;
	// end inline asm
	add.s32 	%r150, %r125, %r149;
	ld.global.u16 	%rs26, [%rd1+272];
	// begin inline asm
	cvt.rmi.s32.f16 %r126, %rs26;
	// end inline asm
	add.s32 	%r151, %r126, %r150;
	ld.global.u16 	%rs27, [%rd1+306];
	// begin inline asm
	cvt.rmi.s32.f16 %r127, %rs27;
	// end inline asm
	add.s32 	%r152, %r127, %r151;
	ld.global.u16 	%rs28, [%rd1+340];
	// begin inline asm
	cvt.rmi.s32.f16 %r128, %rs28;
	// end inline asm
	add.s32 	%r153, %r128, %r152;
	ld.global.u16 	%rs29, [%rd1+374];
	// begin inline asm
	cvt.rmi.s32.f16 %r129, %rs29;
	// end inline asm
	add.s32 	%r154, %r129, %r153;
	ld.global.u16 	%rs30, [%rd1+408];
	// begin inline asm
	cvt.rmi.s32.f16 %r130, %rs30;
	// end inline asm
	add.s32 	%r155, %r130, %r154;
	ld.global.u16 	%rs31, [%rd1+442];
	// begin inline asm
	cvt.rmi.s32.f16 %r131, %rs31;
	// end inline asm
	add.s32 	%r156, %r131, %r155;
	ld.global.u16 	%rs32, [%rd1+476];
	// begin inline asm
	cvt.rmi.s32.f16 %r132, %rs32;
	// end inline asm
	add.s32 	%r157, %r132, %r156;
	ld.global.u16 	%rs33, [%rd1+510];
	// begin inline asm
	cvt.rmi.s32.f16 %r133, %rs33;
	// end inline asm
	add.s32 	%r42, %r133, %r157;
	@%p8 bra 	$L__BB0_14;
	cvta.to.local.u64 	%rd33, %rd7;
	st.local.u32 	[%rd33], %r42;
	cvta.global.u64 	%rd35, %rd24;
	{ // callseq 6, 0
	.param .b64 param0;
	st.param.b64 	[param0], %rd35;
	.param .b64 param1;
	st.param.b64 	[param1], %rd7;
	.param .b32 retval0;
	call.uni (retval0), 
	vprintf, 
	(
	param0, 
	param1
	);
	ld.param.b32 	%r158, [retval0];
	} // callseq 6
$L__BB0_14:
	add.s32 	%r172, %r172, 2;
	add.s32 	%r171, %r171, 96;
	add.s32 	%r170, %r170, 96;
	setp.ne.s32 	%p10, %r171, 816;
	@%p10 bra 	$L__BB0_4;
	add.s32 	%r50, %r169, 1;
	mov.u32 	%r160, %ctaid.y;
	mov.u32 	%r161, %ntid.y;
	mov.u32 	%r162, %tid.y;
	mad.lo.s32 	%r163, %r160, %r161, %r162;
	mad.lo.s32 	%r164, %r163, 24, 15;
	setp.ne.s32 	%p11, %r169, %r164;
	mov.u32 	%r169, %r50;
	@%p11 bra 	$L__BB0_3;
	ret;

}


// ===== COMPILED SASS (sm_100) =====

	.target	sm_100

	.elftype	@"ET_EXEC"


//--------------------- .note.nv.tkinfo           --------------------------
	.section	.note.nv.tkinfo,"",@"SHT_NOTE"
	.sectionflags	@"SHF_NOTE_NV_TKINFO"
	.tkinfo
        /*0018*/ 	.word	0x00000002
        /*0030*/ 	.string	""
        /*0030*/ 	.string	"ptxas"
        /*0030*/ 	.string	"Cuda compilation tools, release 13.0, V13.0.88"
        /*0030*/ 	.string	"Build cuda_13.0.r13.0/compiler.36424714_0"
        /*0030*/ 	.string	"-arch sm_100 -m 64 "



//--------------------- .note.nv.cuinfo           --------------------------
	.section	.note.nv.cuinfo,"",@"SHT_NOTE"
	.sectionflags	@"SHF_NOTE_NV_CUINFO"
        /*0018*/ 	.short	0x0002
        /*001a*/ 	.short	0x0064
        /*001c*/ 	.short	0x0082
	.zero		2


//--------------------- .nv.info                  --------------------------
	.section	.nv.info,"",@"SHT_CUDA_INFO"
	.align	4


	//----- nvinfo : EIATTR_REGCOUNT
	.align		4
        /*0000*/ 	.byte	0x04, 0x2f
        /*0002*/ 	.short	(.L_6 - .L_5)
	.align		4
.L_5:
        /*0004*/ 	.word	index@(_Z17WMMAF16TensorCoreP6__halfS0_S0_Pf)
        /*0008*/ 	.word	0x00000024


	//----- nvinfo : EIATTR_FRAME_SIZE
	.align		4
.L_6:
        /*000c*/ 	.byte	0x04, 0x11
        /*000e*/ 	.short	(.L_8 - .L_7)
	.align		4
.L_7:
        /*0010*/ 	.word	index@(_Z17WMMAF16TensorCoreP6__halfS0_S0_Pf)
        /*0014*/ 	.word	0x00000008


	//----- nvinfo : EIATTR_MIN_STACK_SIZE
	.align		4
.L_8:
        /*0018*/ 	.byte	0x04, 0x12
        /*001a*/ 	.short	(.L_10 - .L_9)
	.align		4
.L_9:
        /*001c*/ 	.word	index@(_Z17WMMAF16TensorCoreP6__halfS0_S0_Pf)
        /*0020*/ 	.word	0x00000008
.L_10:


//--------------------- .nv.compat                --------------------------
	.section	.nv.compat,"",@"SHT_CUDA_COMPAT_INFO"
	.align	4
        /*0000*/ 	.byte	0x02, 0x09, 0x00, 0x00, 0x02, 0x02, 0x01, 0x00, 0x02, 0x05, 0x05, 0x00, 0x03, 0x07, 0x01, 0x01
        /*0010*/ 	.byte	0x02, 0x03, 0x00, 0x00, 0x02, 0x06, 0x01, 0x00, 0x04, 0x0b, 0x08, 0x00, 0x09, 0x00, 0x00, 0x00
        /*0020*/ 	.byte	0x00, 0x00, 0x00, 0x00


//--------------------- .nv.info._Z17WMMAF16TensorCoreP6__halfS0_S0_Pf --------------------------
	.section	.nv.info._Z17WMMAF16TensorCoreP6__halfS0_S0_Pf,"",@"SHT_CUDA_INFO"
	.sectionflags	@""
	.align	4


	//----- nvinfo : EIATTR_CUDA_API_VERSION
	.align		4
        /*0000*/ 	.byte	0x04, 0x37
        /*0002*/ 	.short	(.L_12 - .L_11)
.L_11:
        /*0004*/ 	.word	0x00000082


	//----- nvinfo : EIATTR_KPARAM_INFO
	.align		4
.L_12:
        /*0008*/ 	.byte	0x04, 0x17
        /*000a*/ 	.short	(.L_14 - .L_13)
.L_13:
        /*000c*/ 	.word	0x00000000
        /*0010*/ 	.short	0x0003
        /*0012*/ 	.short	0x0018
        /*0014*/ 	.byte	0x00, 0xf5, 0x21, 0x00


	//----- nvinfo : EIATTR_KPARAM_INFO
	.align		4
.L_14:
        /*0018*/ 	.byte	0x04, 0x17
        /*001a*/ 	.short	(.L_16 - .L_15)
.L_15:
        /*001c*/ 	.word	0x00000000
        /*0020*/ 	.short	0x0002
        /*0022*/ 	.short	0x0010
        /*0024*/ 	.byte	0x00, 0xf5, 0x21, 0x00


	//----- nvinfo : EIATTR_KPARAM_INFO
	.align		4
.L_16:
        /*0028*/ 	.byte	0x04, 0x17
        /*002a*/ 	.short	(.L_18 - .L_17)
.L_17:
        /*002c*/ 	.word	0x00000000
        /*0030*/ 	.short	0x0001
        /*0032*/ 	.short	0x0008
        /*0034*/ 	.byte	0x00, 0xf5, 0x21, 0x00


	//----- nvinfo : EIATTR_KPARAM_INFO
	.align		4
.L_18:
        /*0038*/ 	.byte	0x04, 0x17
        /*003a*/ 	.short	(.L_20 - .L_19)
.L_19:
        /*003c*/ 	.word	0x00000000
        /*0040*/ 	.short	0x0000
        /*0042*/ 	.short	0x0000
        /*0044*/ 	.byte	0x00, 0xf5, 0x21, 0x00


	//----- nvinfo : EIATTR_SPARSE_MMA_MASK
	.align		4
.L_20:
        /*0048*/ 	.byte	0x03, 0x50
        /*004a*/ 	.short	0x0000


	//----- nvinfo : EIATTR_WMMA_USED
	.align		4
        /*004c*/ 	.byte	0x01, 0x2b
	.zero		2


	//----- nvinfo : EIATTR_MAXREG_COUNT
	.align		4
        /*0050*/ 	.byte	0x03, 0x1b
        /*0052*/ 	.short	0x00ff


	//----- nvinfo : EIATTR_EXTERNS
	.align		4
        /*0054*/ 	.byte	0x04, 0x0f
        /*0056*/ 	.short	(.L_22 - .L_21)


	//   ....[0]....
	.align		4
.L_21:
        /*0058*/ 	.word	index@(vprintf)


	//----- nvinfo : EIATTR_MERCURY_ISA_VERSION
	.align		4
.L_22:
        /*005c*/ 	.byte	0x03, 0x5f
        /*005e*/ 	.short	0x0101


	//----- nvinfo : EIATTR_VRC_CTA_INIT_COUNT
	.align		4
        /*0060*/ 	.byte	0x02, 0x4a
	.zero		1
	.zero		1


	//----- nvinfo : EIATTR_SYSCALL_OFFSETS
	.align		4
        /*0064*/ 	.byte	0x04, 0x46
        /*0066*/ 	.short	(.L_24 - .L_23)


	//   ....[0]....
.L_23:
        /*0068*/ 	.word	0x000001c0


	//   ....[1]....
        /*006c*/ 	.word	0x00000250


	//   ....[2]....
        /*0070*/ 	.word	0x000002c0


	//   ....[3]....
        /*0074*/ 	.word	0x000005e0


	//   ....[4]....
        /*0078*/ 	.word	0x00000b00


	//   ....[5]....
        /*007c*/ 	.word	0x00000c60


	//   ....[6]....
        /*0080*/ 	.word	0x00001190


	//----- nvinfo : EIATTR_EXIT_INSTR_OFFSETS
	.align		4
.L_24:
        /*0084*/ 	.byte	0x04, 0x1c
        /*0086*/ 	.short	(.L_26 - .L_25)


	//   ....[0]....
.L_25:
        /*0088*/ 	.word	0x00001290


	//----- nvinfo : EIATTR_CRS_STACK_SIZE
	.align		4
.L_26:
        /*008c*/ 	.byte	0x04, 0x1e
        /*008e*/ 	.short	(.L_28 - .L_27)
.L_27:
        /*0090*/ 	.word	0x00000000


	//----- nvinfo : EIATTR_CBANK_PARAM_SIZE
	.align		4
.L_28:
        /*0094*/ 	.byte	0x03, 0x19
        /*0096*/ 	.short	0x0020


	//----- nvinfo : EIATTR_PARAM_CBANK
	.align		4
        /*0098*/ 	.byte	0x04, 0x0a
        /*009a*/ 	.short	(.L_30 - .L_29)
	.align		4
.L_29:
        /*009c*/ 	.word	index@(.nv.constant0._Z17WMMAF16TensorCoreP6__halfS0_S0_Pf)
        /*00a0*/ 	.short	0x0380
        /*00a2*/ 	.short	0x0020


	//----- nvinfo : EIATTR_SW_WAR
	.align		4
.L_30:
        /*00a4*/ 	.byte	0x04, 0x36
        /*00a6*/ 	.short	(.L_32 - .L_31)
.L_31:
        /*00a8*/ 	.word	0x00000008
.L_32:


//--------------------- .nv.callgraph             --------------------------
	.section	.nv.callgraph,"",@"SHT_CUDA_CALLGRAPH"
	.align	4
	.sectionentsize	8
	.align		4
        /*0000*/ 	.word	0x00000000
	.align		4
        /*0004*/ 	.word	0xffffffff
	.align		4
        /*0008*/ 	.word	index@(_Z17WMMAF16TensorCoreP6__halfS0_S0_Pf)
	.align		4
        /*000c*/ 	.word	index@(vprintf)
	.align		4
        /*0010*/ 	.word	0x00000000
	.align		4
        /*0014*/ 	.word	0xfffffffe
	.align		4
        /*0018*/ 	.word	0x00000000
	.align		4
        /*001c*/ 	.word	0xfffffffd
	.align		4
        /*0020*/ 	.word	0x00000000
	.align		4
        /*0024*/ 	.word	0xfffffffc


//--------------------- .nv.constant4             --------------------------
	.section	.nv.constant4,"a",@progbits
	.align	8
	.align		8
.nv.constant4:
        /*0000*/ 	.dword	vprintf
	.align		8
        /*0008*/ 	.dword	$str
	.align		8
        /*0010*/ 	.dword	$str$1
	.align		8
        /*0018*/ 	.dword	$str$2
	.align		8
        /*0020*/ 	.dword	$str$3
	.align		8
        /*0028*/ 	.dword	$str$4


//--------------------- .text._Z17WMMAF16TensorCoreP6__halfS0_S0_Pf --------------------------
	.section	.text._Z17WMMAF16TensorCoreP6__halfS0_S0_Pf,"ax",@progbits
	.align	128
        .global         _Z17WMMAF16TensorCoreP6__halfS0_S0_Pf
        .type           _Z17WMMAF16TensorCoreP6__halfS0_S0_Pf,@function
        .size           _Z17WMMAF16TensorCoreP6__halfS0_S0_Pf,(.L_x_15 - _Z17WMMAF16TensorCoreP6__halfS0_S0_Pf)
        .other          _Z17WMMAF16TensorCoreP6__halfS0_S0_Pf,@"STO_CUDA_ENTRY STV_DEFAULT"
_Z17WMMAF16TensorCoreP6__halfS0_S0_Pf:
.text._Z17WMMAF16TensorCoreP6__halfS0_S0_Pf:
[----:B------:R-:W0:Y:S01]  /*0000*/  LDC R1, c[0x0][0x37c] ;  /* 0x0000df00ff017b82 */ /* 0x000e220000000800 */
[----:B------:R-:W1:Y:S01]  /*0010*/  S2R R3, SR_TID.X ;  /* 0x0000000000037919 */ /* 0x000e620000002100 */
[----:B------:R-:W2:Y:S06]  /*0020*/  LDCU UR5, c[0x0][0x2fc] ;  /* 0x00005f80ff0577ac */ /* 0x000eac0008000800 */
[----:B------:R-:W1:Y:S01]  /*0030*/  LDC R0, c[0x0][0x360] ;  /* 0x0000d800ff007b82 */ /* 0x000e620000000800 */
[----:B0-----:R-:W-:Y:S01]  /*0040*/  VIADD R1, R1, 0xfffffff8 ;  /* 0xfffffff801017836 */ /* 0x001fe20000000000 */
[----:B------:R-:W0:Y:S01]  /*0050*/  S2R R4, SR_TID.Y ;  /* 0x0000000000047919 */ /* 0x000e220000002200 */
[----:B------:R-:W3:Y:S01]  /*0060*/  LDCU UR4, c[0x0][0x2f8] ;  /* 0x00005f00ff0477ac */ /* 0x000ee20008000800 */
[----:B------:R-:W4:Y:S04]  /*0070*/  LDCU.64 UR36, c[0x0][0x358] ;  /* 0x00006b00ff2477ac */ /* 0x000f280008000a00 */
[----:B------:R-:W1:Y:S01]  /*0080*/  S2UR UR6, SR_CTAID.X ;  /* 0x00000000000679c3 */ /* 0x000e620000002500 */
[----:B------:R-:W0:Y:S07]  /*0090*/  LDCU.64 UR38, c[0x0][0x390] ;  /* 0x00007200ff2677ac */ /* 0x000e2e0008000a00 */
[----:B------:R-:W5:Y:S01]  /*00a0*/  S2UR UR7, SR_CTAID.Y ;  /* 0x00000000000779c3 */ /* 0x000f620000002600 */
[----:B---3--:R-:W-:-:S07]  /*00b0*/  IADD3 R19, P1, PT, R1, UR4, RZ ;  /* 0x0000000401137c10 */ /* 0x008fce000ff3e0ff */
[----:B------:R-:W5:Y:S01]  /*00c0*/  LDC R2, c[0x0][0x364] ;  /* 0x0000d900ff027b82 */ /* 0x000f620000000800 */
[----:B--2---:R-:W-:Y:S02]  /*00d0*/  IMAD.X R18, RZ, RZ, UR5, P1 ;  /* 0x00000005ff127e24 */ /* 0x004fe400088e06ff */
[----:B-1----:R-:W-:Y:S01]  /*00e0*/  IMAD R0, R0, UR6, R3 ;  /* 0x0000000600007c24 */ /* 0x002fe2000f8e0203 */
[--C-:B0-----:R-:W-:Y:S01]  /*00f0*/  LOP3.LUT P0, R32, R3, RZ, R4.reuse, 0xfa, !PT ;  /* 0x000000ff03207212 */ /* 0x101fe2000780fa04 */
[----:B-----5:R-:W-:-:S12]  /*0100*/  IMAD R2, R2, UR7, R4 ;  /* 0x0000000702027c24 */ /* 0x020fd8000f8e0204 */
[----:B----4-:R-:W-:Y:S05]  /*0110*/  @P0 BRA `(.L_x_0) ;  /* 0x00000000006c0947 */ /* 0x010fea0003800000 */
[----:B------:R-:W-:Y:S01]  /*0120*/  SHF.R.U32.HI R0, RZ, 0x5, R0 ;  /* 0x00000005ff007819 */ /* 0x000fe20000011600 */
[----:B------:R-:W0:Y:S01]  /*0130*/  LDCU.64 UR4, c[0x4][0x8] ;  /* 0x01000100ff0477ac */ /* 0x000e220008000a00 */
[----:B------:R-:W-:Y:S01]  /*0140*/  MOV R16, 0x0 ;  /* 0x0000000000107802 */ /* 0x000fe20000000f00 */
[----:B------:R-:W-:Y:S02]  /*0150*/  IMAD.MOV.U32 R6, RZ, RZ, R19 ;  /* 0x000000ffff067224 */ /* 0x000fe400078e0013 */
[----:B------:R1:W-:Y:S01]  /*0160*/  STL [R1], R0 ;  /* 0x0000000001007387 */ /* 0x0003e20000100800 */
[----:B------:R1:W2:Y:S01]  /*0170*/  LDC.64 R8, c[0x4][R16] ;  /* 0x0100000010087b82 */ /* 0x0002a20000000a00 */
[----:B------:R-:W-:Y:S02]  /*0180*/  IMAD.MOV.U32 R7, RZ, RZ, R18 ;  /* 0x000000ffff077224 */ /* 0x000fe400078e0012 */
[----:B0-----:R-:W-:Y:S02]  /*0190*/  IMAD.U32 R4, RZ, RZ, UR4 ;  /* 0x00000004ff047e24 */ /* 0x001fe4000f8e00ff */
[----:B-1----:R-:W-:-:S07]  /*01a0*/  IMAD.U32 R5, RZ, RZ, UR5 ;  /* 0x00000005ff057e24 */ /* 0x002fce000f8e00ff */
[----:B------:R-:W-:-:S07]  /*01b0*/  LEPC R20, `(.L_x_1) ;  /* 0x000000001014794e */ /* 0x000fce0000000000 */
[----:B--2---:R-:W-:Y:S05]  /*01c0*/  CALL.ABS.NOINC R8 ;  /* 0x0000000008007343 */ /* 0x004fea0003c00000 */
.L_x_1:
[----:B------:R0:W-:Y:S01]  /*01d0*/  STL [R1], R2 ;  /* 0x0000000201007387 */ /* 0x0001e20000100800 */
[----:B------:R0:W1:Y:S01]  /*01e0*/  LDC.64 R8, c[0x4][R16] ;  /* 0x0100000010087b82 */ /* 0x0000620000000a00 */
[----:B------:R-:W2:Y:S01]  /*01f0*/  LDCU.64 UR4, c[0x4][0x10] ;  /* 0x01000200ff0477ac */ /* 0x000ea20008000a00 */
[----:B------:R-:W-:Y:S02]  /*0200*/  IMAD.MOV.U32 R6, RZ, RZ, R19 ;  /* 0x000000ffff067224 */ /* 0x000fe400078e0013 */
[----:B------:R-:W-:Y:S02]  /*0210*/  IMAD.MOV.U32 R7, RZ, RZ, R18 ;  /* 0x000000ffff077224 */ /* 0x000fe400078e0012 */
[----:B--2---:R-:W-:Y:S02]  /*0220*/  IMAD.U32 R4, RZ, RZ, UR4 ;  /* 0x00000004ff047e24 */ /* 0x004fe4000f8e00ff */
[----:B0-----:R-:W-:-:S07]  /*0230*/  IMAD.U32 R5, RZ, RZ, UR5 ;  /* 0x00000005ff057e24 */ /* 0x001fce000f8e00ff */
[----:B------:R-:W-:-:S07]  /*0240*/  LEPC R20, `(.L_x_2) ;  /* 0x000000001014794e */ /* 0x000fce0000000000 */
[----:B-1----:R-:W-:Y:S05]  /*0250*/  CALL.ABS.NOINC R8 ;  /* 0x0000000008007343 */ /* 0x002fea0003c00000 */
.L_x_2:
[----:B------:R-:W0:Y:S01]  /*0260*/  LDC.64 R16, c[0x4][R16] ;  /* 0x0100000010107b82 */ /* 0x000e220000000a00 */
[----:B------:R-:W1:Y:S01]  /*0270*/  LDCU.64 UR4, c[0x4][0x18] ;  /* 0x01000300ff0477ac */ /* 0x000e620008000a00 */
[----:B------:R-:W-:Y:S01]  /*0280*/  CS2R R6, SRZ ;  /* 0x0000000000067805 */ /* 0x000fe2000001ff00 */
[----:B-1----:R-:W-:Y:S02]  /*0290*/  IMAD.U32 R4, RZ, RZ, UR4 ;  /* 0x00000004ff047e24 */ /* 0x002fe4000f8e00ff */
[----:B------:R-:W-:-:S07]  /*02a0*/  IMAD.U32 R5, RZ, RZ, UR5 ;  /* 0x00000005ff057e24 */ /* 0x000fce000f8e00ff */
[----:B------:R-:W-:-:S07]  /*02b0*/  LEPC R20, `(.L_x_0) ;  /* 0x000000001014794e */ /* 0x000fce0000000000 */
[----:B0-----:R-:W-:Y:S05]  /*02c0*/  CALL.ABS.NOINC R16 ;  /* 0x0000000010007343 */ /* 0x001fea0003c00000 */
.L_x_0:
[----:B------:R-:W0:Y:S01]  /*02d0*/  S2R R3, SR_LANEID ;  /* 0x0000000000037919 */ /* 0x000e220000000000 */
[----:B------:R-:W-:Y:S05]  /*02e0*/  WARPSYNC.ALL ;  /* 0x0000000000007948 */ /* 0x000fea0003800000 */
[----:B------:R-:W1:Y:S01]  /*02f0*/  LDCU.64 UR4, c[0x0][0x388] ;  /* 0x00007100ff0477ac */ /* 0x000e620008000a00 */
[----:B------:R-:W-:Y:S01]  /*0300*/  IMAD.MOV.U32 R5, RZ, RZ, RZ ;  /* 0x000000ffff057224 */ /* 0x000fe200078e00ff */
[----:B0-----:R-:W-:Y:S02]  /*0310*/  LOP3.LUT R4, R3, 0x3, RZ, 0xc0, !PT ;  /* 0x0000000303047812 */ /* 0x001fe400078ec0ff */
[----:B------:R-:W-:-:S05]  /*0320*/  SHF.R.U32.HI R3, RZ, 0x2, R3 ;  /* 0x00000002ff037819 */ /* 0x000fca0000011603 */
[----:B------:R-:W-:-:S03]  /*0330*/  IMAD.WIDE.U32 R4, R3, 0x8, R4 ;  /* 0x0000000803047825 */ /* 0x000fc600078e0004 */
[----:B-1----:R-:W-:-:S04]  /*0340*/  LEA R6, P0, R4, UR4, 0x2 ;  /* 0x0000000404067c11 */ /* 0x002fc8000f8010ff */
[----:B------:R-:W-:-:S05]  /*0350*/  LEA.HI.X R7, R4, UR5, R5, 0x2, P0 ;  /* 0x0000000504077c11 */ /* 0x000fca00080f1405 */
[----:B------:R0:W5:Y:S04]  /*0360*/  LDG.E R24, desc[UR36][R6.64] ;  /* 0x0000002406187981 */ /* 0x000168000c1e1900 */
[----:B------:R0:W5:Y:S04]  /*0370*/  LDG.E R25, desc[UR36][R6.64+0x10] ;  /* 0x0000102406197981 */ /* 0x000168000c1e1900 */
[----:B------:R0:W5:Y:S04]  /*0380*/  LDG.E R26, desc[UR36][R6.64+0x100] ;  /* 0x00010024061a7981 */ /* 0x000168000c1e1900 */
[----:B------:R0:W5:Y:S01]  /*0390*/  LDG.E R27, desc[UR36][R6.64+0x110] ;  /* 0x00011024061b7981 */ /* 0x000162000c1e1900 */
[----:B------:R-:W-:Y:S01]  /*03a0*/  IMAD R17, R2, 0x18, RZ ;  /* 0x0000001802117824 */ /* 0x000fe200078e02ff */
[----:B------:R-:W-:-:S02]  /*03b0*/  CS2R R28, SRZ ;  /* 0x00000000001c7805 */ /* 0x000fc4000001ff00 */
[----:B------:R-:W-:-:S07]  /*03c0*/  CS2R R22, SRZ ;  /* 0x0000000000167805 */ /* 0x000fce000001ff00 */
.L_x_13:
[----:B------:R-:W1:Y:S01]  /*03d0*/  S2R R3, SR_TID.X ;  /* 0x0000000000037919 */ /* 0x000e620000002100 */
[----:B------:R-:W1:Y:S01]  /*03e0*/  S2UR UR4, SR_CTAID.X ;  /* 0x00000000000479c3 */ /* 0x000e620000002500 */
[----:B------:R-:W-:Y:S01]  /*03f0*/  BSSY.RECONVERGENT B8, `(.L_x_3) ;  /* 0x00000e0000087945 */ /* 0x000fe20003800200 */
[----:B------:R-:W-:-:S06]  /*0400*/  IMAD.MOV.U32 R30, RZ, RZ, 0x30 ;  /* 0x00000030ff1e7424 */ /* 0x000fcc00078e00ff */
[----:B------:R-:W1:Y:S02]  /*0410*/  LDC R0, c[0x0][0x360] ;  /* 0x0000d800ff007b82 */ /* 0x000e640000000800 */
[----:B-1----:R-:W-:Y:S02]  /*0420*/  IMAD R0, R0, UR4, R3 ;  /* 0x0000000400007c24 */ /* 0x002fe4000f8e0203 */
[----:B------:R-:W-:-:S03]  /*0430*/  IMAD.MOV.U32 R3, RZ, RZ, 0x18 ;  /* 0x00000018ff037424 */ /* 0x000fc600078e00ff */
[----:B------:R-:W-:-:S05]  /*0440*/  SHF.R.U32.HI R0, RZ, 0x5, R0 ;  /* 0x00000005ff007819 */ /* 0x000fca0000011600 */
[C---:B------:R-:W-:Y:S02]  /*0450*/  IMAD R2, R0.reuse, R3, 0x1 ;  /* 0x0000000100027424 */ /* 0x040fe400078e0203 */
[----:B------:R-:W-:-:S07]  /*0460*/  IMAD R31, R0, 0x480, R17 ;  /* 0x00000480001f7824 */ /* 0x000fce00078e0211 */
.L_x_12:
[----:B------:R-:W-:Y:S01]  /*0470*/  VIADD R16, R2, 0xffffffff ;  /* 0xffffffff02107836 */ /* 0x000fe20000000000 */
[----:B------:R-:W-:Y:S01]  /*0480*/  BSSY.RECONVERGENT B7, `(.L_x_4) ;  /* 0x0000069000077945 */ /* 0x000fe20003800200 */
[----:B------:R-:W-:-:S03]  /*0490*/  VIADD R30, R30, 0x60 ;  /* 0x000000601e1e7836 */ /* 0x000fc60000000000 */
[----:B------:R-:W-:Y:S02]  /*04a0*/  VIMNMX.U32 R0, PT, PT, R16, R17, !PT ;  /* 0x0000001110007248 */ /* 0x000fe40007fe0000 */
[----:B------:R-:W-:Y:S02]  /*04b0*/  ISETP.NE.AND P1, PT, R30, 0x330, PT ;  /* 0x000003301e00780c */ /* 0x000fe40003f25270 */
[----:B------:R-:W-:Y:S02]  /*04c0*/  ISETP.GT.U32.AND P0, PT, R0, 0x2f, PT ;  /* 0x0000002f0000780c */ /* 0x000fe40003f04070 */
[----:B------:R-:W-:-:S11]  /*04d0*/  P2R R33, PR, RZ, 0x2 ;  /* 0x00000002ff217803 */ /* 0x000fd60000000000 */
[----:B0---4-:R-:W-:Y:S05]  /*04e0*/  @P0 BRA `(.L_x_5) ;  /* 0x0000000400880947 */ /* 0x011fea0003800000 */
[----:B------:R-:W-:Y:S01]  /*04f0*/  ISETP.NE.AND P0, PT, R32, RZ, PT ;  /* 0x000000ff2000720c */ /* 0x000fe20003f05270 */
[----:B------:R-:W-:Y:S03]  /*0500*/  BSSY.RECONVERGENT B6, `(.L_x_6) ;  /* 0x000000f000067945 */ /* 0x000fe60003800200 */
[----:B------:R-:W-:-:S09]  /*0510*/  P2R R0, PR, RZ, 0x1 ;  /* 0x00000001ff007803 */ /* 0x000fd20000000000 */
[----:B------:R-:W-:Y:S05]  /*0520*/  @P0 BRA `(.L_x_7) ;  /* 0x0000000000300947 */ /* 0x000fea0003800000 */
[----:B------:R-:W1:Y:S01]  /*0530*/  LDCU UR4, c[0x0][0x2f8] ;  /* 0x00005f00ff0477ac */ /* 0x000e620008000800 */
[----:B------:R-:W-:Y:S01]  /*0540*/  MOV R8, 0x0 ;  /* 0x0000000000087802 */ /* 0x000fe20000000f00 */
[----:B0-----:R-:W-:Y:S02]  /*0550*/  IMAD.MOV.U32 R6, RZ, RZ, R19 ;  /* 0x000000ffff067224 */ /* 0x001fe400078e0013 */
[----:B------:R-:W-:-:S03]  /*0560*/  IMAD.MOV.U32 R7, RZ, RZ, R18 ;  /* 0x000000ffff077224 */ /* 0x000fc600078e0012 */
[----:B------:R-:W0:Y:S01]  /*0570*/  LDC.64 R8, c[0x4][R8] ;  /* 0x0100000008087b82 */ /* 0x000e220000000a00 */
[----:B-1----:R-:W-:Y:S01]  /*0580*/  VIADD R0, R19, -UR4 ;  /* 0x8000000413007c36 */ /* 0x002fe20008000000 */
[----:B------:R-:W1:Y:S04]  /*0590*/  LDCU.64 UR4, c[0x4][0x20] ;  /* 0x01000400ff0477ac */ /* 0x000e680008000a00 */
[----:B------:R2:W-:Y:S01]  /*05a0*/  STL.64 [R0], R16 ;  /* 0x0000001000007387 */ /* 0x0005e20000100a00 */
[----:B-1----:R-:W-:Y:S02]  /*05b0*/  IMAD.U32 R4, RZ, RZ, UR4 ;  /* 0x00000004ff047e24 */ /* 0x002fe4000f8e00ff */
[----:B--2---:R-:W-:-:S07]  /*05c0*/  IMAD.U32 R5, RZ, RZ, UR5 ;  /* 0x00000005ff057e24 */ /* 0x004fce000f8e00ff */
[----:B------:R-:W-:-:S07]  /*05d0*/  LEPC R20, `(.L_x_7) ;  /* 0x000000001014794e */ /* 0x000fce0000000000 */
[----:B0----5:R-:W-:Y:S05]  /*05e0*/  CALL.ABS.NOINC R8 ;  /* 0x0000000008007343 */ /* 0x021fea0003c00000 */
.L_x_7:
[----:B------:R-:W-:Y:S05]  /*05f0*/  BSYNC.RECONVERGENT B6 ;  /* 0x0000000000067941 */ /* 0x000fea0003800200 */
.L_x_6:
[----:B------:R-:W1:Y:S01]  /*0600*/  S2R R0, SR_LANEID ;  /* 0x0000000000007919 */ /* 0x000e620000000000 */
[----:B0-----:R-:W0:Y:S01]  /*0610*/  LDC.64 R6, c[0x0][0x380] ;  /* 0x0000e000ff067b82 */ /* 0x001e220000000a00 */
[----:B------:R-:W-:Y:S02]  /*0620*/  IMAD.MOV.U32 R5, RZ, RZ, RZ ;  /* 0x000000ffff057224 */ /* 0x000fe400078e00ff */
[----:B0-----:R-:W-:Y:S01]  /*0630*/  IMAD.WIDE.U32 R6, R31, 0x2, R6 ;  /* 0x000000021f067825 */ /* 0x001fe200078e0006 */
[----:B-1----:R-:W-:Y:S02]  /*0640*/  LOP3.LUT R4, R0, 0x3, RZ, 0xc0, !PT ;  /* 0x0000000300047812 */ /* 0x002fe400078ec0ff */
[----:B------:R-:W-:-:S05]  /*0650*/  SHF.R.U32.HI R3, RZ, 0x2, R0 ;  /* 0x00000002ff037819 */ /* 0x000fca0000011600 */
[----:B------:R-:W-:-:S03]  /*0660*/  IMAD.WIDE.U32 R4, R3, 0x8, R4 ;  /* 0x0000000803047825 */ /* 0x000fc600078e0004 */
[----:B------:R-:W-:-:S04]  /*0670*/  LEA R6, P0, R4, R6, 0x2 ;  /* 0x0000000604067211 */ /* 0x000fc800078010ff */
[----:B------:R-:W-:-:S05]  /*0680*/  LEA.HI.X R7, R4, R7, R5, 0x2, P0 ;  /* 0x0000000704077211 */ /* 0x000fca00000f1405 */
[----:B------:R-:W2:Y:S04]  /*0690*/  LDG.E R8, desc[UR36][R6.64] ;  /* 0x0000002406087981 */ /* 0x000ea8000c1e1900 */
[----:B------:R-:W2:Y:S04]  /*06a0*/  LDG.E R9, desc[UR36][R6.64+0x100] ;  /* 0x0001002406097981 */ /* 0x000ea8000c1e1900 */
[----:B------:R-:W2:Y:S04]  /*06b0*/  LDG.E R10, desc[UR36][R6.64+0x10] ;  /* 0x00001024060a7981 */ /* 0x000ea8000c1e1900 */
[----:B------:R-:W2:Y:S01]  /*06c0*/  LDG.E R11, desc[UR36][R6.64+0x110] ;  /* 0x00011024060b7981 */ /* 0x000ea2000c1e1900 */
[----:B------:R-:W-:Y:S05]  /*06d0*/  WARPSYNC.ALL ;  /* 0x0000000000007948 */ /* 0x000fea0003800000 */
[----:B------:R-:W-:Y:S01]  /*06e0*/  ISETP.NE.AND P6, PT, R32, RZ, PT ;  /* 0x000000ff2000720c */ /* 0x000fe20003fc5270 */
[C---:B--2--5:R-:W-:Y:S08]  /*06f0*/  HMMA.16816.F16 R22, R8.reuse, R24, R22 ;  /* 0x000000180816723c */ /* 0x064ff00000000816 */
[----:B------:R-:W-:Y:S01]  /*0700*/  HMMA.16816.F16 R28, R8, R26, R28 ;  /* 0x0000001a081c723c */ /* 0x000fe2000000081c */
[----:B------:R-:W-:-:S04]  /*0710*/  LEA R8, P0, R4, UR38, 0x2 ;  /* 0x0000002604087c11 */ /* 0x000fc8000f8010ff */
[----:B------:R-:W-:-:S06]  /*0720*/  LEA.HI.X R9, R4, UR39, R5, 0x2, P0 ;  /* 0x0000002704097c11 */ /* 0x000fcc00080f1405 */
[----:B------:R-:W0:Y:S04]  /*0730*/  MOVM.16.MT88 R3, R22 ;  /* 0x000000001603723a */ /* 0x000e280000000000 */
[----:B------:R-:W1:Y:S04]  /*0740*/  MOVM.16.MT88 R11, R23 ;  /* 0x00000000170b723a */ /* 0x000e680000000000 */
[----:B------:R-:W2:Y:S04]  /*0750*/  MOVM.16.MT88 R13, R28 ;  /* 0x000000001c0d723a */ /* 0x000ea80000000000 */
[----:B------:R-:W3:Y:S04]  /*0760*/  MOVM.16.MT88 R15, R29 ;  /* 0x000000001d0f723a */ /* 0x000ee80000000000 */
[----:B0-----:R4:W-:Y:S04]  /*0770*/  STG.E desc[UR36][R8.64], R3 ;  /* 0x0000000308007986 */ /* 0x0019e8000c101924 */
[----:B-1----:R4:W-:Y:S04]  /*0780*/  STG.E desc[UR36][R8.64+0x10], R11 ;  /* 0x0000100b08007986 */ /* 0x0029e8000c101924 */
[----:B--2---:R4:W-:Y:S04]  /*0790*/  STG.E desc[UR36][R8.64+0x100], R13 ;  /* 0x0001000d08007986 */ /* 0x0049e8000c101924 */
[----:B---3--:R4:W-:Y:S01]  /*07a0*/  STG.E desc[UR36][R8.64+0x110], R15 ;  /* 0x0001100f08007986 */ /* 0x0089e2000c101924 */
[----:B------:R-:W-:Y:S05]  /*07b0*/  @P6 BRA `(.L_x_5) ;  /* 0x0000000000d46947 */ /* 0x000fea0003800000 */
[----:B------:R-:W0:Y:S02]  /*07c0*/  LDC.64 R4, c[0x0][0x390] ;  /* 0x0000e400ff047b82 */ /* 0x000e240000000a00 */
[----:B0-----:R-:W2:Y:S04]  /*07d0*/  LDG.E.U16 R0, desc[UR36][R4.64] ;  /* 0x0000002404007981 */ /* 0x001ea8000c1e1500 */
[----:B----4-:R-:W3:Y:S04]  /*07e0*/  LDG.E.U16 R3, desc[UR36][R4.64+0x22] ;  /* 0x0000222404037981 */ /* 0x010ee8000c1e1500 */
[----:B------:R-:W4:Y:S04]  /*07f0*/  LDG.E.U16 R6, desc[UR36][R4.64+0x44] ;  /* 0x0000442404067981 */ /* 0x000f28000c1e1500 */
[----:B------:R-:W5:Y:S04]  /*0800*/  LDG.E.U16 R8, desc[UR36][R4.64+0x66] ;  /* 0x0000662404087981 */ /* 0x000f68000c1e1500 */
        /* <DEDUP_REMOVED lines=8> */
[----:B------:R-:W5:Y:S01]  /*0890*/  LDG.E.U16 R21, desc[UR36][R4.64+0x1dc] ;  /* 0x0001dc2404157981 */ /* 0x000f62000c1e1500 */
[----:B--2---:R-:W-:Y:S08]  /*08a0*/  F2I.F16.FLOOR.NTZ R0, R0 ;  /* 0x0000000000007305 */ /* 0x004ff00000107100 */
[----:B---3--:R-:W-:Y:S08]  /*08b0*/  F2I.F16.FLOOR.NTZ R3, R3 ;  /* 0x0000000300037305 */ /* 0x008ff00000107100 */
[----:B----4-:R-:W0:Y:S08]  /*08c0*/  F2I.F16.FLOOR.NTZ R6, R6 ;  /* 0x0000000600067305 */ /* 0x010e300000107100 */
[----:B-----5:R-:W-:Y:S08]  /*08d0*/  F2I.F16.FLOOR.NTZ R8, R8 ;  /* 0x0000000800087305 */ /* 0x020ff00000107100 */
[----:B------:R-:W1:Y:S01]  /*08e0*/  F2I.F16.FLOOR.NTZ R9, R9 ;  /* 0x0000000900097305 */ /* 0x000e620000107100 */
[----:B0-----:R-:W-:-:S02]  /*08f0*/  IADD3 R7, PT, PT, R6, R3, R0 ;  /* 0x0000000306077210 */ /* 0x001fc40007ffe000 */
[----:B------:R-:W2:Y:S04]  /*0900*/  LDG.E.U16 R3, desc[UR36][R4.64+0x132] ;  /* 0x0001322404037981 */ /* 0x000ea8000c1e1500 */
[----:B------:R-:W3:Y:S01]  /*0910*/  LDG.E.U16 R0, desc[UR36][R4.64+0x1fe] ;  /* 0x0001fe2404007981 */ /* 0x000ee2000c1e1500 */
[----:B-1----:R-:W-:-:S03]  /*0920*/  IADD3 R7, PT, PT, R9, R8, R7 ;  /* 0x0000000809077210 */ /* 0x002fc60007ffe007 */
[----:B------:R0:W4:Y:S01]  /*0930*/  LDG.E.U16 R9, desc[UR36][R4.64+0x198] ;  /* 0x0001982404097981 */ /* 0x000122000c1e1500 */
[----:B------:R-:W-:Y:S08]  /*0940*/  F2I.F16.FLOOR.NTZ R10, R10 ;  /* 0x0000000a000a7305 */ /* 0x000ff00000107100 */
[----:B------:R-:W1:Y:S08]  /*0950*/  F2I.F16.FLOOR.NTZ R11, R11 ;  /* 0x0000000b000b7305 */ /* 0x000e700000107100 */
[----:B------:R-:W-:Y:S08]  /*0960*/  F2I.F16.FLOOR.NTZ R12, R12 ;  /* 0x0000000c000c7305 */ /* 0x000ff00000107100 */
[----:B------:R-:W5:Y:S01]  /*0970*/  F2I.F16.FLOOR.NTZ R13, R13 ;  /* 0x0000000d000d7305 */ /* 0x000f620000107100 */
[----:B-1----:R-:W-:-:S07]  /*0980*/  IADD3 R7, PT, PT, R11, R10, R7 ;  /* 0x0000000a0b077210 */ /* 0x002fce0007ffe007 */
[----:B------:R-:W-:Y:S01]  /*0990*/  F2I.F16.FLOOR.NTZ R14, R14 ;  /* 0x0000000e000e7305 */ /* 0x000fe20000107100 */
[----:B------:R-:W1:Y:S07]  /*09a0*/  LDCU UR4, c[0x0][0x2f8] ;  /* 0x00005f00ff0477ac */ /* 0x000e6e0008000800 */
[----:B------:R-:W-:Y:S01]  /*09b0*/  F2I.F16.FLOOR.NTZ R15, R15 ;  /* 0x0000000f000f7305 */ /* 0x000fe20000107100 */
[----:B-----5:R-:W-:-:S07]  /*09c0*/  IADD3 R7, PT, PT, R13, R12, R7 ;  /* 0x0000000c0d077210 */ /* 0x020fce0007ffe007 */
[----:B------:R-:W-:Y:S08]  /*09d0*/  F2I.F16.FLOOR.NTZ R11, R20 ;  /* 0x00000014000b7305 */ /* 0x000ff00000107100 */
[----:B------:R-:W-:Y:S01]  /*09e0*/  F2I.F16.FLOOR.NTZ R21, R21 ;  /* 0x0000001500157305 */ /* 0x000fe20000107100 */
[----:B------:R-:W-:Y:S01]  /*09f0*/  MOV R8, 0x0 ;  /* 0x0000000000087802 */ /* 0x000fe20000000f00 */
[----:B-1----:R-:W-:Y:S01]  /*0a00*/  VIADD R10, R19, -UR4 ;  /* 0x80000004130a7c36 */ /* 0x002fe20008000000 */
[----:B------:R-:W0:Y:S02]  /*0a10*/  LDCU.64 UR4, c[0x4][0x28] ;  /* 0x01000500ff0477ac */ /* 0x000e240008000a00 */
[----:B0-----:R-:W-:-:S02]  /*0a20*/  IMAD.U32 R4, RZ, RZ, UR4 ;  /* 0x00000004ff047e24 */ /* 0x001fc4000f8e00ff */
[----:B------:R-:W-:Y:S01]  /*0a30*/  IMAD.U32 R5, RZ, RZ, UR5 ;  /* 0x00000005ff057e24 */ /* 0x000fe2000f8e00ff */
[----:B--2---:R-:W0:Y:S08]  /*0a40*/  F2I.F16.FLOOR.NTZ R6, R3 ;  /* 0x0000000300067305 */ /* 0x004e300000107100 */
[----:B----4-:R-:W1:Y:S01]  /*0a50*/  F2I.F16.FLOOR.NTZ R9, R9 ;  /* 0x0000000900097305 */ /* 0x010e620000107100 */
[----:B0-----:R-:W-:-:S07]  /*0a60*/  IADD3 R6, PT, PT, R14, R6, R7 ;  /* 0x000000060e067210 */ /* 0x001fce0007ffe007 */
[----:B---3--:R-:W0:Y:S01]  /*0a70*/  F2I.F16.FLOOR.NTZ R13, R0 ;  /* 0x00000000000d7305 */ /* 0x008e220000107100 */
[----:B-1----:R-:W-:-:S04]  /*0a80*/  IADD3 R6, PT, PT, R9, R15, R6 ;  /* 0x0000000f09067210 */ /* 0x002fc80007ffe006 */
[----:B------:R-:W-:-:S05]  /*0a90*/  IADD3 R6, PT, PT, R21, R11, R6 ;  /* 0x0000000b15067210 */ /* 0x000fca0007ffe006 */
[----:B0-----:R-:W-:Y:S01]  /*0aa0*/  IMAD.IADD R3, R6, 0x1, R13 ;  /* 0x0000000106037824 */ /* 0x001fe200078e020d */
[----:B------:R-:W0:Y:S04]  /*0ab0*/  LDC.64 R8, c[0x4][R8] ;  /* 0x0100000008087b82 */ /* 0x000e280000000a00 */
[----:B------:R1:W-:Y:S01]  /*0ac0*/  STL [R10], R3 ;  /* 0x000000030a007387 */ /* 0x0003e20000100800 */
[----:B------:R-:W-:Y:S02]  /*0ad0*/  IMAD.MOV.U32 R6, RZ, RZ, R19 ;  /* 0x000000ffff067224 */ /* 0x000fe400078e0013 */
[----:B------:R-:W-:-:S07]  /*0ae0*/  IMAD.MOV.U32 R7, RZ, RZ, R18 ;  /* 0x000000ffff077224 */ /* 0x000fce00078e0012 */
[----:B------:R-:W-:-:S07]  /*0af0*/  LEPC R20, `(.L_x_5) ;  /* 0x000000001014794e */ /* 0x000fce0000000000 */
[----:B01----:R-:W-:Y:S05]  /*0b00*/  CALL.ABS.NOINC R8 ;  /* 0x0000000008007343 */ /* 0x003fea0003c00000 */
.L_x_5:
[----:B------:R-:W-:Y:S05]  /*0b10*/  BSYNC.RECONVERGENT B7 ;  /* 0x0000000000077941 */ /* 0x000fea0003800200 */
.L_x_4:
[----:B------:R-:W-:Y:S01]  /*0b20*/  ISETP.GT.U32.AND P0, PT, R17, 0x2f, PT ;  /* 0x0000002f1100780c */ /* 0x000fe20003f04070 */
[----:B------:R-:W-:Y:S03]  /*0b30*/  BSSY.RECONVERGENT B7, `(.L_x_8) ;  /* 0x0000067000077945 */ /* 0x000fe60003800200 */
[----:B------:R-:W-:-:S13]  /*0b40*/  ISETP.GT.U32.OR P0, PT, R16, 0x2e, P0 ;  /* 0x0000002e1000780c */ /* 0x000fda0000704470 */
[----:B------:R-:W-:Y:S05]  /*0b50*/  @P0 BRA `(.L_x_9) ;  /* 0x0000000400900947 */ /* 0x000fea0003800000 */
[----:B------:R-:W-:Y:S01]  /*0b60*/  ISETP.NE.AND P0, PT, R32, RZ, PT ;  /* 0x000000ff2000720c */ /* 0x000fe20003f05270 */
[----:B------:R-:W-:Y:S03]  /*0b70*/  BSSY.RECONVERGENT B6, `(.L_x_10) ;  /* 0x0000010000067945 */ /* 0x000fe60003800200 */
[----:B------:R-:W-:-:S09]  /*0b80*/  P2R R0, PR, RZ, 0x1 ;  /* 0x00000001ff007803 */ /* 0x000fd20000000000 */
[----:B------:R-:W-:Y:S05]  /*0b90*/  @P0 BRA `(.L_x_11) ;  /* 0x0000000000340947 */ /* 0x000fea0003800000 */
[----:B------:R-:W1:Y:S01]  /*0ba0*/  LDCU UR4, c[0x0][0x2f8] ;  /* 0x00005f00ff0477ac */ /* 0x000e620008000800 */
[----:B----4-:R-:W-:Y:S01]  /*0bb0*/  MOV R8, 0x0 ;  /* 0x0000000000087802 */ /* 0x010fe20000000f00 */
[----:B------:R-:W-:Y:S02]  /*0bc0*/  IMAD.MOV.U32 R3, RZ, RZ, R17 ;  /* 0x000000ffff037224 */ /* 0x000fe400078e0011 */
[----:B0-----:R-:W-:Y:S02]  /*0bd0*/  IMAD.MOV.U32 R6, RZ, RZ, R19 ;  /* 0x000000ffff067224 */ /* 0x001fe400078e0013 */
[----:B------:R-:W-:Y:S01]  /*0be0*/  IMAD.MOV.U32 R7, RZ, RZ, R18 ;  /* 0x000000ffff077224 */ /* 0x000fe200078e0012 */
[----:B------:R-:W0:Y:S01]  /*0bf0*/  LDC.64 R8, c[0x4][R8] ;  /* 0x0100000008087b82 */ /* 0x000e220000000a00 */
[----:B-1----:R-:W-:Y:S01]  /*0c00*/  VIADD R0, R19, -UR4 ;  /* 0x8000000413007c36 */ /* 0x002fe20008000000 */
[----:B------:R-:W1:Y:S04]  /*0c10*/  LDCU.64 UR4, c[0x4][0x20] ;  /* 0x01000400ff0477ac */ /* 0x000e680008000a00 */
[----:B------:R2:W-:Y:S01]  /*0c20*/  STL.64 [R0], R2 ;  /* 0x0000000200007387 */ /* 0x0005e20000100a00 */
[----:B-1----:R-:W-:-:S02]  /*0c30*/  IMAD.U32 R4, RZ, RZ, UR4 ;  /* 0x00000004ff047e24 */ /* 0x002fc4000f8e00ff */
[----:B--2---:R-:W-:-:S07]  /*0c40*/  IMAD.U32 R5, RZ, RZ, UR5 ;  /* 0x00000005ff057e24 */ /* 0x004fce000f8e00ff */
[----:B------:R-:W-:-:S07]  /*0c50*/  LEPC R20, `(.L_x_11) ;  /* 0x000000001014794e */ /* 0x000fce0000000000 */
[----:B0----5:R-:W-:Y:S05]  /*0c60*/  CALL.ABS.NOINC R8 ;  /* 0x0000000008007343 */ /* 0x021fea0003c00000 */
.L_x_11:
[----:B------:R-:W-:Y:S05]  /*0c70*/  BSYNC.RECONVERGENT B6 ;  /* 0x0000000000067941 */ /* 0x000fea0003800200 */
.L_x_10:
[----:B------:R-:W1:Y:S01]  /*0c80*/  S2R R0, SR_LANEID ;  /* 0x0000000000007919 */ /* 0x000e620000000000 */
[----:B0-----:R-:W0:Y:S01]  /*0c90*/  LDC.64 R6, c[0x0][0x380] ;  /* 0x0000e000ff067b82 */ /* 0x001e220000000a00 */
[----:B----4-:R-:W-:Y:S02]  /*0ca0*/  VIADD R3, R31, 0x30 ;  /* 0x000000301f037836 */ /* 0x010fe40000000000 */
        /* <DEDUP_REMOVED lines=26> */
[----:B------:R-:W1:Y:S02]  /*0e50*/  LDC.64 R4, c[0x0][0x390] ;  /* 0x0000e400ff047b82 */ /* 0x000e640000000a00 */
[----:B-1----:R-:W2:Y:S04]  /*0e60*/  LDG.E.U16 R0, desc[UR36][R4.64] ;  /* 0x0000002404007981 */ /* 0x002ea8000c1e1500 */
[----:B0-----:R-:W3:Y:S04]  /*0e70*/  LDG.E.U16 R3, desc[UR36][R4.64+0x22] ;  /* 0x0000222404037981 */ /* 0x001ee8000c1e1500 */
        /* <DEDUP_REMOVED lines=12> */
[----:B-----5:R-:W-:Y:S01]  /*0f40*/  F2I.F16.FLOOR.NTZ R8, R8 ;  /* 0x0000000800087305 */ /* 0x020fe20000107100 */
[----:B0-----:R-:W-:-:S07]  /*0f50*/  IADD3 R7, PT, PT, R6, R3, R0 ;  /* 0x0000000306077210 */ /* 0x001fce0007ffe000 */
[----:B------:R-:W0:Y:S01]  /*0f60*/  F2I.F16.FLOOR.NTZ R9, R9 ;  /* 0x0000000900097305 */ /* 0x000e220000107100 */
[----:B------:R-:W2:Y:S04]  /*0f70*/  LDG.E.U16 R3, desc[UR36][R4.64+0x154] ;  /* 0x0001542404037981 */ /* 0x000ea8000c1e1500 */
[----:B------:R-:W3:Y:S03]  /*0f80*/  LDG.E.U16 R6, desc[UR36][R4.64+0x176] ;  /* 0x0001762404067981 */ /* 0x000ee6000c1e1500 */
[----:B------:R-:W-:Y:S01]  /*0f90*/  F2I.F16.FLOOR.NTZ R10, R10 ;  /* 0x0000000a000a7305 */ /* 0x000fe20000107100 */
[----:B------:R-:W4:Y:S07]  /*0fa0*/  LDG.E.U16 R0, desc[UR36][R4.64+0x1fe] ;  /* 0x0001fe2404007981 */ /* 0x000f2e000c1e1500 */
[----:B------:R-:W1:Y:S01]  /*0fb0*/  F2I.F16.FLOOR.NTZ R11, R11 ;  /* 0x0000000b000b7305 */ /* 0x000e620000107100 */
[----:B0-----:R-:W-:-:S02]  /*0fc0*/  IADD3 R7, PT, PT, R9, R8, R7 ;  /* 0x0000000809077210 */ /* 0x001fc40007ffe007 */
[----:B------:R-:W5:Y:S02]  /*0fd0*/  LDG.E.U16 R9, desc[UR36][R4.64+0x198] ;  /* 0x0001982404097981 */ /* 0x000f64000c1e1500 */
[----:B-1----:R-:W-:Y:S02]  /*0fe0*/  IADD3 R7, PT, PT, R11, R10, R7 ;  /* 0x0000000a0b077210 */ /* 0x002fe40007ffe007 */
[----:B------:R0:W4:Y:S01]  /*0ff0*/  LDG.E.U16 R11, desc[UR36][R4.64+0x1dc] ;  /* 0x0001dc24040b7981 */ /* 0x000122000c1e1500 */
[----:B------:R-:W-:Y:S08]  /*1000*/  F2I.F16.FLOOR.NTZ R12, R12 ;  /* 0x0000000c000c7305 */ /* 0x000ff00000107100 */
[----:B------:R-:W1:Y:S08]  /*1010*/  F2I.F16.FLOOR.NTZ R13, R13 ;  /* 0x0000000d000d7305 */ /* 0x000e700000107100 */
[----:B------:R-:W-:Y:S01]  /*1020*/  F2I.F16.FLOOR.NTZ R14, R14 ;  /* 0x0000000e000e7305 */ /* 0x000fe20000107100 */
[----:B------:R-:W0:Y:S07]  /*1030*/  LDCU UR4, c[0x0][0x2f8] ;  /* 0x00005f00ff0477ac */ /* 0x000e2e0008000800 */
[----:B------:R-:W-:Y:S01]  /*1040*/  F2I.F16.FLOOR.NTZ R8, R15 ;  /* 0x0000000f00087305 */ /* 0x000fe20000107100 */
[----:B-1----:R-:W-:Y:S01]  /*1050*/  IADD3 R7, PT, PT, R13, R12, R7 ;  /* 0x0000000c0d077210 */ /* 0x002fe20007ffe007 */
[----:B0-----:R-:W-:Y:S01]  /*1060*/  VIADD R10, R19, -UR4 ;  /* 0x80000004130a7c36 */ /* 0x001fe20008000000 */
[----:B------:R-:W0:Y:S02]  /*1070*/  LDCU.64 UR4, c[0x4][0x28] ;  /* 0x01000500ff0477ac */ /* 0x000e240008000a00 */
[----:B0-----:R-:W-:-:S02]  /*1080*/  IMAD.U32 R4, RZ, RZ, UR4 ;  /* 0x00000004ff047e24 */ /* 0x001fc4000f8e00ff */
[----:B------:R-:W-:Y:S01]  /*1090*/  IMAD.U32 R5, RZ, RZ, UR5 ;  /* 0x00000005ff057e24 */ /* 0x000fe2000f8e00ff */
[----:B--2---:R-:W0:Y:S08]  /*10a0*/  F2I.F16.FLOOR.NTZ R3, R3 ;  /* 0x0000000300037305 */ /* 0x004e300000107100 */
[----:B---3--:R-:W-:Y:S08]  /*10b0*/  F2I.F16.FLOOR.NTZ R6, R6 ;  /* 0x0000000600067305 */ /* 0x008ff00000107100 */
[----:B-----5:R-:W1:Y:S01]  /*10c0*/  F2I.F16.FLOOR.NTZ R9, R9 ;  /* 0x0000000900097305 */ /* 0x020e620000107100 */
[----:B0-----:R-:W-:-:S07]  /*10d0*/  IADD3 R7, PT, PT, R3, R14, R7 ;  /* 0x0000000e03077210 */ /* 0x001fce0007ffe007 */
[----:B----4-:R-:W-:Y:S08]  /*10e0*/  F2I.F16.FLOOR.NTZ R0, R0 ;  /* 0x0000000000007305 */ /* 0x010ff00000107100 */
[----:B------:R-:W0:Y:S01]  /*10f0*/  F2I.F16.FLOOR.NTZ R11, R11 ;  /* 0x0000000b000b7305 */ /* 0x000e220000107100 */
[----:B-1----:R-:W-:-:S04]  /*1100*/  IADD3 R7, PT, PT, R9, R6, R7 ;  /* 0x0000000609077210 */ /* 0x002fc80007ffe007 */
[----:B0-----:R-:W-:Y:S02]  /*1110*/  IADD3 R7, PT, PT, R11, R8, R7 ;  /* 0x000000080b077210 */ /* 0x001fe40007ffe007 */
[----:B------:R-:W-:-:S03]  /*1120*/  MOV R8, 0x0 ;  /* 0x0000000000087802 */ /* 0x000fc60000000f00 */
[----:B------:R-:W-:-:S03]  /*1130*/  IMAD.IADD R3, R7, 0x1, R0 ;  /* 0x0000000107037824 */ /* 0x000fc600078e0200 */
[----:B------:R-:W0:Y:S02]  /*1140*/  LDC.64 R8, c[0x4][R8] ;  /* 0x0100000008087b82 */ /* 0x000e240000000a00 */
[----:B------:R1:W-:Y:S01]  /*1150*/  STL [R10], R3 ;  /* 0x000000030a007387 */ /* 0x0003e20000100800 */
[----:B------:R-:W-:Y:S02]  /*1160*/  IMAD.MOV.U32 R6, RZ, RZ, R19 ;  /* 0x000000ffff067224 */ /* 0x000fe400078e0013 */
[----:B------:R-:W-:-:S07]  /*1170*/  IMAD.MOV.U32 R7, RZ, RZ, R18 ;  /* 0x000000ffff077224 */ /* 0x000fce00078e0012 */
[----:B------:R-:W-:-:S07]  /*1180*/  LEPC R20, `(.L_x_9) ;  /* 0x000000001014794e */ /* 0x000fce0000000000 */
[----:B01----:R-:W-:Y:S05]  /*1190*/  CALL.ABS.NOINC R8 ;  /* 0x0000000008007343 */ /* 0x003fea0003c00000 */
.L_x_9:
[----:B------:R-:W-:Y:S05]  /*11a0*/  BSYNC.RECONVERGENT B7 ;  /* 0x0000000000077941 */ /* 0x000fea0003800200 */
.L_x_8:
[----:B------:R-:W-:Y:S01]  /*11b0*/  ISETP.NE.AND P6, PT, R33, RZ, PT ;  /* 0x000000ff2100720c */ /* 0x000fe20003fc5270 */
[----:B------:R-:W-:Y:S02]  /*11c0*/  VIADD R31, R31, 0x60 ;  /* 0x000000601f1f7836 */ /* 0x000fe40000000000 */
[----:B------:R-:W-:-:S10]  /*11d0*/  VIADD R2, R2, 0x2 ;  /* 0x0000000202027836 */ /* 0x000fd40000000000 */
[----:B------:R-:W-:Y:S05]  /*11e0*/  @P6 BRA `(.L_x_12) ;  /* 0xfffffff000a06947 */ /* 0x000fea000383ffff */
[----:B------:R-:W-:Y:S05]  /*11f0*/  BSYNC.RECONVERGENT B8 ;  /* 0x0000000000087941 */ /* 0x000fea0003800200 */
.L_x_3:
[----:B------:R-:W1:Y:S01]  /*1200*/  S2R R5, SR_TID.Y ;  /* 0x0000000000057919 */ /* 0x000e620000002200 */
[----:B------:R-:W1:Y:S01]  /*1210*/  S2UR UR4, SR_CTAID.Y ;  /* 0x00000000000479c3 */ /* 0x000e620000002600 */
[----:B0---4-:R-:W-:-:S07]  /*1220*/  IMAD.MOV.U32 R3, RZ, RZ, 0x18 ;  /* 0x00000018ff037424 */ /* 0x011fce00078e00ff */
[----:B------:R-:W1:Y:S02]  /*1230*/  LDC R0, c[0x0][0x364] ;  /* 0x0000d900ff007b82 */ /* 0x000e640000000800 */
[----:B-1----:R-:W-:-:S04]  /*1240*/  IMAD R0, R0, UR4, R5 ;  /* 0x0000000400007c24 */ /* 0x002fc8000f8e0205 */
[----:B------:R-:W-:-:S05]  /*1250*/  IMAD R0, R0, R3, 0xf ;  /* 0x0000000f00007424 */ /* 0x000fca00078e0203 */
[C---:B------:R-:W-:Y:S01]  /*1260*/  ISETP.NE.AND P0, PT, R17.reuse, R0, PT ;  /* 0x000000001100720c */ /* 0x040fe20003f05270 */
[----:B------:R-:W-:-:S12]  /*1270*/  VIADD R17, R17, 0x1 ;  /* 0x0000000111117836 */ /* 0x000fd80000000000 */
[----:B------:R-:W-:Y:S05]  /*1280*/  @P0 BRA `(.L_x_13) ;  /* 0xfffffff000500947 */ /* 0x000fea000383ffff */
[----:B------:R-:W-:Y:S05]  /*1290*/  EXIT ;  /* 0x000000000000794d */ /* 0x000fea0003800000 */
.L_x_14:
[----:B------:R-:W-:-:S00]  /*12a0*/  BRA `(.L_x_14) ;  /* 0xfffffffc00fc7947 */ /* 0x000fc0000383ffff */
[----:B------:R-:W-:-:S00]  /*12b0*/  NOP ;  /* 0x0000000000007918 */ /* 0x000fc00000000000 */
        /* <DEDUP_REMOVED lines=12> */
.L_x_15:


//--------------------- .nv.global.init           --------------------------
	.section	.nv.global.init,"aw",@progbits
.nv.global.init:
	.type		$str$2,@object
	.size		$str$2,($str$4 - $str$2)
$str$2:
        /*0000*/ 	.byte	0x0a, 0x00
	.type		$str$4,@object
	.size		$str$4,($str - $str$4)
$str$4:
        /*0002*/ 	.byte	0x74, 0x6f, 0x74, 0x3a, 0x20, 0x25, 0x64, 0x0a, 0x00
	.type		$str,@object
	.size		$str,($str$1 - $str)
$str:
        /*000b*/ 	.byte	0x74, 0x69, 0x6c, 0x65, 0x5f, 0x72, 0x6f, 0x77, 0x3a, 0x20, 0x25, 0x64, 0x0a, 0x00
	.type		$str$1,@object
	.size		$str$1,($str$3 - $str$1)
$str$1:
        /*0019*/ 	.byte	0x74, 0x69, 0x6c, 0x65, 0x5f, 0x63, 0x6f, 0x6c, 0x3a, 0x20, 0x25, 0x64, 0x0a, 0x00
	.type		$str$3,@object
	.size		$str$3,(.L_3 - $str$3)
$str$3:
        /*0027*/ 	.byte	0x43, 0x6f, 0x6f, 0x72, 0x64, 0x69, 0x6e, 0x61, 0x74, 0x65, 0x20, 0x41, 0x20, 0x5b, 0x25, 0x64
        /*0037*/ 	.byte	0x2c, 0x25, 0x64, 0x5d, 0x0a, 0x00
.L_3:


//--------------------- .nv.shared.reserved.0     --------------------------
	.section	.nv.shared.reserved.0,"aw",@nobits
	.weak		__nv_reservedSMEM_offset_0_alias
	.size		__nv_reservedSMEM_offset_0_alias, 0, 64
	.other		__nv_reservedSMEM_offset_0_alias,@"STO_CUDA_RESERVED_SHARED STV_DEFAULT"
__nv_reservedSMEM_offset_0_alias:
	.zero		0
	.zero		64


//--------------------- .nv.constant0._Z17WMMAF16TensorCoreP6__halfS0_S0_Pf --------------------------
	.section	.nv.constant0._Z17WMMAF16TensorCoreP6__halfS0_S0_Pf,"a",@progbits
	.sectionflags	@""
	.align	4
.nv.constant0._Z17WMMAF16TensorCoreP6__halfS0_S0_Pf:
	.zero		928


//--------------------- SYMBOLS --------------------------

	.type		.nv.reservedSmem.offset0,@object
	.size		.nv.reservedSmem.offset0,0x4
	.type		vprintf,@function
